//
// Generated by NVIDIA NVVM Compiler
//
// Compiler Build ID: CL-36424714
// Cuda compilation tools, release 13.0, V13.0.88
// Based on NVVM 20.0.0
//

.version 9.0
.target sm_100
.address_size 64

	// .globl	_Z16rgb_to_grayscalePhS_ii

.visible .entry _Z16rgb_to_grayscalePhS_ii(
	.param .u64 .ptr .align 1 _Z16rgb_to_grayscalePhS_ii_param_0,
	.param .u64 .ptr .align 1 _Z16rgb_to_grayscalePhS_ii_param_1,
	.param .u32 _Z16rgb_to_grayscalePhS_ii_param_2,
	.param .u32 _Z16rgb_to_grayscalePhS_ii_param_3
)
{
	.reg .pred 	%p<4>;
	.reg .b16 	%rs<4>;
	.reg .b32 	%r<16>;
	.reg .b32 	%f<7>;
	.reg .b64 	%rd<9>;

	ld.param.u64 	%rd1, [_Z16rgb_to_grayscalePhS_ii_param_0];
	ld.param.u64 	%rd2, [_Z16rgb_to_grayscalePhS_ii_param_1];
	ld.param.u32 	%r3, [_Z16rgb_to_grayscalePhS_ii_param_2];
	ld.param.u32 	%r4, [_Z16rgb_to_grayscalePhS_ii_param_3];
	mov.u32 	%r6, %ctaid.x;
	mov.u32 	%r7, %ntid.x;
	mov.u32 	%r8, %tid.x;
	mad.lo.s32 	%r1, %r6, %r7, %r8;
	mov.u32 	%r9, %ctaid.y;
	mov.u32 	%r10, %ntid.y;
	mov.u32 	%r11, %tid.y;
	mad.lo.s32 	%r12, %r9, %r10, %r11;
	setp.ge.s32 	%p1, %r1, %r3;
	setp.ge.s32 	%p2, %r12, %r4;
	or.pred  	%p3, %p1, %p2;
	@%p3 bra 	$L__BB0_2;
	cvta.to.global.u64 	%rd3, %rd1;
	cvta.to.global.u64 	%rd4, %rd2;
	mad.lo.s32 	%r13, %r3, %r12, %r1;
	mul.lo.s32 	%r14, %r13, 3;
	cvt.s64.s32 	%rd5, %r14;
	add.s64 	%rd6, %rd3, %rd5;
	ld.global.u8 	%rs1, [%rd6];
	ld.global.u8 	%rs2, [%rd6+1];
	ld.global.u8 	%rs3, [%rd6+2];
	cvt.rn.f32.u16 	%f1, %rs1;
	cvt.rn.f32.u16 	%f2, %rs2;
	mul.f32 	%f3, %f2, 0f3F1645A2;
	fma.rn.f32 	%f4, %f1, 0f3E991687, %f3;
	cvt.rn.f32.u16 	%f5, %rs3;
	fma.rn.f32 	%f6, %f5, 0f3DE978D5, %f4;
	cvt.rzi.u32.f32 	%r15, %f6;
	cvt.s64.s32 	%rd7, %r13;
	add.s64 	%rd8, %rd4, %rd7;
	st.global.u8 	[%rd8], %r15;
$L__BB0_2:
	ret;

}


// ===== COMPILED SASS (sm_100) =====

	.target	sm_100

	.elftype	@"ET_EXEC"


//--------------------- .note.nv.tkinfo           --------------------------
	.section	.note.nv.tkinfo,"",@"SHT_NOTE"
	.sectionflags	@"SHF_NOTE_NV_TKINFO"
	.tkinfo
        /*0018*/ 	.word	0x00000002
        /*0030*/ 	.string	""
        /*0030*/ 	.string	"ptxas"
        /*0030*/ 	.string	"Cuda compilation tools, release 13.0, V13.0.88"
        /*0030*/ 	.string	"Build cuda_13.0.r13.0/compiler.36424714_0"
        /*0030*/ 	.string	"-arch sm_100 -m 64 "



//--------------------- .note.nv.cuinfo           --------------------------
	.section	.note.nv.cuinfo,"",@"SHT_NOTE"
	.sectionflags	@"SHF_NOTE_NV_CUINFO"
        /*0018*/ 	.short	0x0002
        /*001a*/ 	.short	0x0064
        /*001c*/ 	.short	0x0082
	.zero		2


//--------------------- .nv.info                  --------------------------
	.section	.nv.info,"",@"SHT_CUDA_INFO"
	.align	4


	//----- nvinfo : EIATTR_REGCOUNT
	.align		4
        /*0000*/ 	.byte	0x04, 0x2f
        /*0002*/ 	.short	(.L_1 - .L_0)
	.align		4
.L_0:
        /*0004*/ 	.word	index@(_Z16rgb_to_grayscalePhS_ii)
        /*0008*/ 	.word	0x0000000a


	//----- nvinfo : EIATTR_FRAME_SIZE
	.align		4
.L_1:
        /*000c*/ 	.byte	0x04, 0x11
        /*000e*/ 	.short	(.L_3 - .L_2)
	.align		4
.L_2:
        /*0010*/ 	.word	index@(_Z16rgb_to_grayscalePhS_ii)
        /*0014*/ 	.word	0x00000000


	//----- nvinfo : EIATTR_MIN_STACK_SIZE
	.align		4
.L_3:
        /*0018*/ 	.byte	0x04, 0x12
        /*001a*/ 	.short	(.L_5 - .L_4)
	.align		4
.L_4:
        /*001c*/ 	.word	index@(_Z16rgb_to_grayscalePhS_ii)
        /*0020*/ 	.word	0x00000000
.L_5:


//--------------------- .nv.compat                --------------------------
	.section	.nv.compat,"",@"SHT_CUDA_COMPAT_INFO"
	.align	4
        /*0000*/ 	.byte	0x02, 0x09, 0x00, 0x00, 0x02, 0x02, 0x01, 0x00, 0x02, 0x05, 0x05, 0x00, 0x03, 0x07, 0x01, 0x01
        /*0010*/ 	.byte	0x02, 0x03, 0x00, 0x00, 0x02, 0x06, 0x01, 0x00, 0x04, 0x0b, 0x08, 0x00, 0x09, 0x00, 0x00, 0x00
        /*0020*/ 	.byte	0x00, 0x00, 0x00, 0x00


//--------------------- .nv.info._Z16rgb_to_grayscalePhS_ii --------------------------
	.section	.nv.info._Z16rgb_to_grayscalePhS_ii,"",@"SHT_CUDA_INFO"
	.sectionflags	@""
	.align	4


	//----- nvinfo : EIATTR_CUDA_API_VERSION
	.align		4
        /*0000*/ 	.byte	0x04, 0x37
        /*0002*/ 	.short	(.L_7 - .L_6)
.L_6:
        /*0004*/ 	.word	0x00000082


	//----- nvinfo : EIATTR_KPARAM_INFO
	.align		4
.L_7:
        /*0008*/ 	.byte	0x04, 0x17
        /*000a*/ 	.short	(.L_9 - .L_8)
.L_8:
        /*000c*/ 	.word	0x00000000
        /*0010*/ 	.short	0x0003
        /*0012*/ 	.short	0x0014
        /*0014*/ 	.byte	0x00, 0xf0, 0x11, 0x00


	//----- nvinfo : EIATTR_KPARAM_INFO
	.align		4
.L_9:
        /*0018*/ 	.byte	0x04, 0x17
        /*001a*/ 	.short	(.L_11 - .L_10)
.L_10:
        /*001c*/ 	.word	0x00000000
        /*0020*/ 	.short	0x0002
        /*0022*/ 	.short	0x0010
        /*0024*/ 	.byte	0x00, 0xf0, 0x11, 0x00


	//----- nvinfo : EIATTR_KPARAM_INFO
	.align		4
.L_11:
        /*0028*/ 	.byte	0x04, 0x17
        /*002a*/ 	.short	(.L_13 - .L_12)
.L_12:
        /*002c*/ 	.word	0x00000000
        /*0030*/ 	.short	0x0001
        /*0032*/ 	.short	0x0008
        /*0034*/ 	.byte	0x00, 0xf5, 0x21, 0x00


	//----- nvinfo : EIATTR_KPARAM_INFO
	.align		4
.L_13:
        /*0038*/ 	.byte	0x04, 0x17
        /*003a*/ 	.short	(.L_15 - .L_14)
.L_14:
        /*003c*/ 	.word	0x00000000
        /*0040*/ 	.short	0x0000
        /*0042*/ 	.short	0x0000
        /*0044*/ 	.byte	0x00, 0xf5, 0x21, 0x00


	//----- nvinfo : EIATTR_SPARSE_MMA_MASK
	.align		4
.L_15:
        /*0048*/ 	.byte	0x03, 0x50
        /*004a*/ 	.short	0x0000


	//----- nvinfo : EIATTR_MAXREG_COUNT
	.align		4
        /*004c*/ 	.byte	0x03, 0x1b
        /*004e*/ 	.short	0x00ff


	//----- nvinfo : EIATTR_MERCURY_ISA_VERSION
	.align		4
        /*0050*/ 	.byte	0x03, 0x5f
        /*0052*/ 	.short	0x0101


	//----- nvinfo : EIATTR_VRC_CTA_INIT_COUNT
	.align		4
        /*0054*/ 	.byte	0x02, 0x4a
	.zero		1
	.zero		1


	//----- nvinfo : EIATTR_EXIT_INSTR_OFFSETS
	.align		4
        /*0058*/ 	.byte	0x04, 0x1c
        /*005a*/ 	.short	(.L_17 - .L_16)


	//   ....[0]....
.L_16:
        /*005c*/ 	.word	0x000000c0


	//   ....[1]....
        /*0060*/ 	.word	0x00000200


	//----- nvinfo : EIATTR_CBANK_PARAM_SIZE
	.align		4
.L_17:
        /*0064*/ 	.byte	0x03, 0x19
        /*0066*/ 	.short	0x0018


	//----- nvinfo : EIATTR_PARAM_CBANK
	.align		4
        /*0068*/ 	.byte	0x04, 0x0a
        /*006a*/ 	.short	(.L_19 - .L_18)
	.align		4
.L_18:
        /*006c*/ 	.word	index@(.nv.constant0._Z16rgb_to_grayscalePhS_ii)
        /*0070*/ 	.short	0x0380
        /*0072*/ 	.short	0x0018


	//----- nvinfo : EIATTR_SW_WAR
	.align		4
.L_19:
        /*0074*/ 	.byte	0x04, 0x36
        /*0076*/ 	.short	(.L_21 - .L_20)
.L_20:
        /*0078*/ 	.word	0x00000008
.L_21:


//--------------------- .nv.callgraph             --------------------------
	.section	.nv.callgraph,"",@"SHT_CUDA_CALLGRAPH"
	.align	4
	.sectionentsize	8
	.align		4
        /*0000*/ 	.word	0x00000000
	.align		4
        /*0004*/ 	.word	0xffffffff
	.align		4
        /*0008*/ 	.word	0x00000000
	.align		4
        /*000c*/ 	.word	0xfffffffe
	.align		4
        /*0010*/ 	.word	0x00000000
	.align		4
        /*0014*/ 	.word	0xfffffffd
	.align		4
        /*0018*/ 	.word	0x00000000
	.align		4
        /*001c*/ 	.word	0xfffffffc


//--------------------- .text._Z16rgb_to_grayscalePhS_ii --------------------------
	.section	.text._Z16rgb_to_grayscalePhS_ii,"ax",@progbits
	.align	128
        .global         _Z16rgb_to_grayscalePhS_ii
        .type           _Z16rgb_to_grayscalePhS_ii,@function
        .size           _Z16rgb_to_grayscalePhS_ii,(.L_x_1 - _Z16rgb_to_grayscalePhS_ii)
        .other          _Z16rgb_to_grayscalePhS_ii,@"STO_CUDA_ENTRY STV_DEFAULT"
_Z16rgb_to_grayscalePhS_ii:
.text._Z16rgb_to_grayscalePhS_ii:
[----:B------:R-:W-:Y:S01]  /*0000*/  LDC R1, c[0x0][0x37c] ;  /* 0x0000df00ff017b82 */ /* 0x000fe20000000800 */
[----:B------:R-:W0:Y:S07]  /*0010*/  S2R R2, SR_TID.Y ;  /* 0x0000000000027919 */ /* 0x000e2e0000002200 */
[----:B------:R-:W1:Y:S01]  /*0020*/  LDC R0, c[0x0][0x360] ;  /* 0x0000d800ff007b82 */ /* 0x000e620000000800 */
[----:B------:R-:W2:Y:S01]  /*0030*/  LDCU.64 UR6, c[0x0][0x390] ;  /* 0x00007200ff0677ac */ /* 0x000ea20008000a00 */
[----:B------:R-:W1:Y:S06]  /*0040*/  S2R R5, SR_TID.X ;  /* 0x0000000000057919 */ /* 0x000e6c0000002100 */
[----:B------:R-:W0:Y:S08]  /*0050*/  S2UR UR5, SR_CTAID.Y ;  /* 0x00000000000579c3 */ /* 0x000e300000002600 */
[----:B------:R-:W0:Y:S08]  /*0060*/  LDC R3, c[0x0][0x364] ;  /* 0x0000d900ff037b82 */ /* 0x000e300000000800 */
[----:B------:R-:W1:Y:S01]  /*0070*/  S2UR UR4, SR_CTAID.X ;  /* 0x00000000000479c3 */ /* 0x000e620000002500 */
[----:B0-----:R-:W-:-:S05]  /*0080*/  IMAD R3, R3, UR5, R2 ;  /* 0x0000000503037c24 */ /* 0x001fca000f8e0202 */
[----:B--2---:R-:W-:Y:S01]  /*0090*/  ISETP.GE.AND P0, PT, R3, UR7, PT ;  /* 0x0000000703007c0c */ /* 0x004fe2000bf06270 */
[----:B-1----:R-:W-:-:S05]  /*00a0*/  IMAD R0, R0, UR4, R5 ;  /* 0x0000000400007c24 */ /* 0x002fca000f8e0205 */
[----:B------:R-:W-:-:S13]  /*00b0*/  ISETP.GE.OR P0, PT, R0, UR6, P0 ;  /* 0x0000000600007c0c */ /* 0x000fda0008706670 */
[----:B------:R-:W-:Y:S05]  /*00c0*/  @P0 EXIT ;  /* 0x000000000000094d */ /* 0x000fea0003800000 */
[----:B------:R-:W0:Y:S01]  /*00d0*/  LDCU.128 UR8, c[0x0][0x380] ;  /* 0x00007000ff0877ac */ /* 0x000e220008000c00 */
[----:B------:R-:W-:Y:S01]  /*00e0*/  IMAD R0, R3, UR6, R0 ;  /* 0x0000000603007c24 */ /* 0x000fe2000f8e0200 */
[----:B------:R-:W1:Y:S03]  /*00f0*/  LDCU.64 UR4, c[0x0][0x358] ;  /* 0x00006b00ff0477ac */ /* 0x000e660008000a00 */
[----:B------:R-:W-:-:S05]  /*0100*/  IMAD R3, R0, 0x3, RZ ;  /* 0x0000000300037824 */ /* 0x000fca00078e02ff */
[----:B0-----:R-:W-:-:S04]  /*0110*/  IADD3 R2, P0, PT, R3, UR8, RZ ;  /* 0x0000000803027c10 */ /* 0x001fc8000ff1e0ff */
[----:B------:R-:W-:-:S05]  /*0120*/  LEA.HI.X.SX32 R3, R3, UR9, 0x1, P0 ;  /* 0x0000000903037c11 */ /* 0x000fca00080f0eff */
[----:B-1----:R-:W2:Y:S04]  /*0130*/  LDG.E.U8 R5, desc[UR4][R2.64+0x1] ;  /* 0x0000010402057981 */ /* 0x002ea8000c1e1100 */
[----:B------:R-:W3:Y:S04]  /*0140*/  LDG.E.U8 R4, desc[UR4][R2.64] ;  /* 0x0000000402047981 */ /* 0x000ee8000c1e1100 */
[----:B------:R-:W4:Y:S01]  /*0150*/  LDG.E.U8 R6, desc[UR4][R2.64+0x2] ;  /* 0x0000020402067981 */ /* 0x000f22000c1e1100 */
[----:B--2---:R-:W-:Y:S02]  /*0160*/  I2FP.F32.U32 R5, R5 ;  /* 0x0000000500057245 */ /* 0x004fe40000201000 */
[----:B---3--:R-:W-:-:S03]  /*0170*/  I2FP.F32.U32 R4, R4 ;  /* 0x0000000400047245 */ /* 0x008fc60000201000 */
[----:B------:R-:W-:Y:S01]  /*0180*/  FMUL R5, R5, 0.58700001239776611328 ;  /* 0x3f1645a205057820 */ /* 0x000fe20000400000 */
[----:B----4-:R-:W-:-:S03]  /*0190*/  I2FP.F32.U32 R7, R6 ;  /* 0x0000000600077245 */ /* 0x010fc60000201000 */
[----:B------:R-:W-:-:S04]  /*01a0*/  FFMA R4, R4, 0.29899999499320983887, R5 ;  /* 0x3e99168704047823 */ /* 0x000fc80000000005 */
[----:B------:R-:W-:Y:S01]  /*01b0*/  FFMA R7, R7, 0.11400000005960464478, R4 ;  /* 0x3de978d507077823 */ /* 0x000fe20000000004 */
[----:B------:R-:W-:-:S04]  /*01c0*/  IADD3 R4, P0, PT, R0, UR10, RZ ;  /* 0x0000000a00047c10 */ /* 0x000fc8000ff1e0ff */
[----:B------:R-:W-:Y:S01]  /*01d0*/  LEA.HI.X.SX32 R5, R0, UR11, 0x1, P0 ;  /* 0x0000000b00057c11 */ /* 0x000fe200080f0eff */
[----:B------:R-:W0:Y:S04]  /*01e0*/  F2I.U32.TRUNC.NTZ R7, R7 ;  /* 0x0000000700077305 */ /* 0x000e28000020f000 */
[----:B0-----:R-:W-:Y:S01]  /*01f0*/  STG.E.U8 desc[UR4][R4.64], R7 ;  /* 0x0000000704007986 */ /* 0x001fe2000c101104 */
[----:B------:R-:W-:Y:S05]  /*0200*/  EXIT ;  /* 0x000000000000794d */ /* 0x000fea0003800000 */
.L_x_0:
[----:B------:R-:W-:-:S00]  /*0210*/  BRA `(.L_x_0) ;  /* 0xfffffffc00fc7947 */ /* 0x000fc0000383ffff */
[----:B------:R-:W-:-:S00]  /*0220*/  NOP ;  /* 0x0000000000007918 */ /* 0x000fc00000000000 */
        /* <DEDUP_REMOVED lines=13> */
.L_x_1:


//--------------------- .nv.shared.reserved.0     --------------------------
	.section	.nv.shared.reserved.0,"aw",@nobits
	.weak		__nv_reservedSMEM_offset_0_alias
	.size		__nv_reservedSMEM_offset_0_alias, 0, 64
	.other		__nv_reservedSMEM_offset_0_alias,@"STO_CUDA_RESERVED_SHARED STV_DEFAULT"
__nv_reservedSMEM_offset_0_alias:
	.zero		0
	.zero		64


//--------------------- .nv.constant0._Z16rgb_to_grayscalePhS_ii --------------------------
	.section	.nv.constant0._Z16rgb_to_grayscalePhS_ii,"a",@progbits
	.sectionflags	@""
	.align	4
.nv.constant0._Z16rgb_to_grayscalePhS_ii:
	.zero		920


//--------------------- SYMBOLS --------------------------

	.type		.nv.reservedSmem.offset0,@object
	.size		.nv.reservedSmem.offset0,0x4
